//
// Generated by NVIDIA NVVM Compiler
//
// Compiler Build ID: CL-36424714
// Cuda compilation tools, release 13.0, V13.0.88
// Based on NVVM 20.0.0
//

.version 9.0
.target sm_100
.address_size 64

	// .globl	_Z7accumddPKfPf

.visible .entry _Z7accumddPKfPf(
	.param .u64 .ptr .align 1 _Z7accumddPKfPf_param_0,
	.param .u64 .ptr .align 1 _Z7accumddPKfPf_param_1
)
{
	.reg .b32 	%r<5>;
	.reg .b32 	%f<4>;
	.reg .b64 	%rd<8>;

	ld.param.u64 	%rd1, [_Z7accumddPKfPf_param_0];
	ld.param.u64 	%rd2, [_Z7accumddPKfPf_param_1];
	cvta.to.global.u64 	%rd3, %rd1;
	cvta.to.global.u64 	%rd4, %rd2;
	mov.u32 	%r1, %ntid.x;
	mov.u32 	%r2, %ctaid.x;
	mov.u32 	%r3, %tid.x;
	mad.lo.s32 	%r4, %r1, %r2, %r3;
	mul.wide.s32 	%rd5, %r4, 4;
	add.s64 	%rd6, %rd4, %rd5;
	ld.global.f32 	%f1, [%rd6];
	add.s64 	%rd7, %rd3, %rd5;
	ld.global.f32 	%f2, [%rd7];
	add.f32 	%f3, %f1, %f2;
	st.global.f32 	[%rd6], %f3;
	ret;

}
	// .globl	_Z7GetMeanPKfPf
.visible .entry _Z7GetMeanPKfPf(
	.param .u64 .ptr .align 1 _Z7GetMeanPKfPf_param_0,
	.param .u64 .ptr .align 1 _Z7GetMeanPKfPf_param_1
)
{
	.reg .b32 	%r<5>;
	.reg .b32 	%f<3>;
	.reg .b64 	%rd<8>;

	ld.param.u64 	%rd1, [_Z7GetMeanPKfPf_param_0];
	ld.param.u64 	%rd2, [_Z7GetMeanPKfPf_param_1];
	cvta.to.global.u64 	%rd3, %rd2;
	cvta.to.global.u64 	%rd4, %rd1;
	mov.u32 	%r1, %ntid.x;
	mov.u32 	%r2, %ctaid.x;
	mov.u32 	%r3, %tid.x;
	mad.lo.s32 	%r4, %r1, %r2, %r3;
	mul.wide.s32 	%rd5, %r4, 4;
	add.s64 	%rd6, %rd4, %rd5;
	ld.global.f32 	%f1, [%rd6];
	mul.f32 	%f2, %f1, 0f3E000000;
	add.s64 	%rd7, %rd3, %rd5;
	st.global.f32 	[%rd7], %f2;
	ret;

}


// ===== COMPILED SASS (sm_100) =====

	.target	sm_100

	.elftype	@"ET_EXEC"


//--------------------- .note.nv.tkinfo           --------------------------
	.section	.note.nv.tkinfo,"",@"SHT_NOTE"
	.sectionflags	@"SHF_NOTE_NV_TKINFO"
	.tkinfo
        /*0018*/ 	.word	0x00000002
        /*0030*/ 	.string	""
        /*0030*/ 	.string	"ptxas"
        /*0030*/ 	.string	"Cuda compilation tools, release 13.0, V13.0.88"
        /*0030*/ 	.string	"Build cuda_13.0.r13.0/compiler.36424714_0"
        /*0030*/ 	.string	"-arch sm_100 -m 64 "



//--------------------- .note.nv.cuinfo           --------------------------
	.section	.note.nv.cuinfo,"",@"SHT_NOTE"
	.sectionflags	@"SHF_NOTE_NV_CUINFO"
        /*0018*/ 	.short	0x0002
        /*001a*/ 	.short	0x0064
        /*001c*/ 	.short	0x0082
	.zero		2


//--------------------- .nv.info                  --------------------------
	.section	.nv.info,"",@"SHT_CUDA_INFO"
	.align	4


	//----- nvinfo : EIATTR_REGCOUNT
	.align		4
        /*0000*/ 	.byte	0x04, 0x2f
        /*0002*/ 	.short	(.L_1 - .L_0)
	.align		4
.L_0:
        /*0004*/ 	.word	index@(_Z7accumddPKfPf)
        /*0008*/ 	.word	0x0000000a


	//----- nvinfo : EIATTR_FRAME_SIZE
	.align		4
.L_1:
        /*000c*/ 	.byte	0x04, 0x11
        /*000e*/ 	.short	(.L_3 - .L_2)
	.align		4
.L_2:
        /*0010*/ 	.word	index@(_Z7accumddPKfPf)
        /*0014*/ 	.word	0x00000000


	//----- nvinfo : EIATTR_REGCOUNT
	.align		4
.L_3:
        /*0018*/ 	.byte	0x04, 0x2f
        /*001a*/ 	.short	(.L_5 - .L_4)
	.align		4
.L_4:
        /*001c*/ 	.word	index@(_Z7GetMeanPKfPf)
        /*0020*/ 	.word	0x0000000a


	//----- nvinfo : EIATTR_FRAME_SIZE
	.align		4
.L_5:
        /*0024*/ 	.byte	0x04, 0x11
        /*0026*/ 	.short	(.L_7 - .L_6)
	.align		4
.L_6:
        /*0028*/ 	.word	index@(_Z7GetMeanPKfPf)
        /*002c*/ 	.word	0x00000000


	//----- nvinfo : EIATTR_MIN_STACK_SIZE
	.align		4
.L_7:
        /*0030*/ 	.byte	0x04, 0x12
        /*0032*/ 	.short	(.L_9 - .L_8)
	.align		4
.L_8:
        /*0034*/ 	.word	index@(_Z7GetMeanPKfPf)
        /*0038*/ 	.word	0x00000000


	//----- nvinfo : EIATTR_MIN_STACK_SIZE
	.align		4
.L_9:
        /*003c*/ 	.byte	0x04, 0x12
        /*003e*/ 	.short	(.L_11 - .L_10)
	.align		4
.L_10:
        /*0040*/ 	.word	index@(_Z7accumddPKfPf)
        /*0044*/ 	.word	0x00000000
.L_11:


//--------------------- .nv.compat                --------------------------
	.section	.nv.compat,"",@"SHT_CUDA_COMPAT_INFO"
	.align	4
        /*0000*/ 	.byte	0x02, 0x09, 0x00, 0x00, 0x02, 0x02, 0x01, 0x00, 0x02, 0x05, 0x05, 0x00, 0x03, 0x07, 0x01, 0x01
        /*0010*/ 	.byte	0x02, 0x03, 0x00, 0x00, 0x02, 0x06, 0x01, 0x00, 0x04, 0x0b, 0x08, 0x00, 0x09, 0x00, 0x00, 0x00
        /*0020*/ 	.byte	0x00, 0x00, 0x00, 0x00


//--------------------- .nv.info._Z7GetMeanPKfPf  --------------------------
	.section	.nv.info._Z7GetMeanPKfPf,"",@"SHT_CUDA_INFO"
	.sectionflags	@""
	.align	4


	//----- nvinfo : EIATTR_CUDA_API_VERSION
	.align		4
        /*0000*/ 	.byte	0x04, 0x37
        /*0002*/ 	.short	(.L_13 - .L_12)
.L_12:
        /*0004*/ 	.word	0x00000082


	//----- nvinfo : EIATTR_KPARAM_INFO
	.align		4
.L_13:
        /*0008*/ 	.byte	0x04, 0x17
        /*000a*/ 	.short	(.L_15 - .L_14)
.L_14:
        /*000c*/ 	.word	0x00000000
        /*0010*/ 	.short	0x0001
        /*0012*/ 	.short	0x0008
        /*0014*/ 	.byte	0x00, 0xf5, 0x21, 0x00


	//----- nvinfo : EIATTR_KPARAM_INFO
	.align		4
.L_15:
        /*0018*/ 	.byte	0x04, 0x17
        /*001a*/ 	.short	(.L_17 - .L_16)
.L_16:
        /*001c*/ 	.word	0x00000000
        /*0020*/ 	.short	0x0000
        /*0022*/ 	.short	0x0000
        /*0024*/ 	.byte	0x00, 0xf5, 0x21, 0x00


	//----- nvinfo : EIATTR_SPARSE_MMA_MASK
	.align		4
.L_17:
        /*0028*/ 	.byte	0x03, 0x50
        /*002a*/ 	.short	0x0000


	//----- nvinfo : EIATTR_MAXREG_COUNT
	.align		4
        /*002c*/ 	.byte	0x03, 0x1b
        /*002e*/ 	.short	0x00ff


	//----- nvinfo : EIATTR_MERCURY_ISA_VERSION
	.align		4
        /*0030*/ 	.byte	0x03, 0x5f
        /*0032*/ 	.short	0x0101


	//----- nvinfo : EIATTR_VRC_CTA_INIT_COUNT
	.align		4
        /*0034*/ 	.byte	0x02, 0x4a
	.zero		1
	.zero		1


	//----- nvinfo : EIATTR_EXIT_INSTR_OFFSETS
	.align		4
        /*0038*/ 	.byte	0x04, 0x1c
        /*003a*/ 	.short	(.L_19 - .L_18)


	//   ....[0]....
.L_18:
        /*003c*/ 	.word	0x000000d0


	//----- nvinfo : EIATTR_CBANK_PARAM_SIZE
	.align		4
.L_19:
        /*0040*/ 	.byte	0x03, 0x19
        /*0042*/ 	.short	0x0010


	//----- nvinfo : EIATTR_PARAM_CBANK
	.align		4
        /*0044*/ 	.byte	0x04, 0x0a
        /*0046*/ 	.short	(.L_21 - .L_20)
	.align		4
.L_20:
        /*0048*/ 	.word	index@(.nv.constant0._Z7GetMeanPKfPf)
        /*004c*/ 	.short	0x0380
        /*004e*/ 	.short	0x0010


	//----- nvinfo : EIATTR_SW_WAR
	.align		4
.L_21:
        /*0050*/ 	.byte	0x04, 0x36
        /*0052*/ 	.short	(.L_23 - .L_22)
.L_22:
        /*0054*/ 	.word	0x00000008
.L_23:


//--------------------- .nv.info._Z7accumddPKfPf  --------------------------
	.section	.nv.info._Z7accumddPKfPf,"",@"SHT_CUDA_INFO"
	.sectionflags	@""
	.align	4


	//----- nvinfo : EIATTR_CUDA_API_VERSION
	.align		4
        /*0000*/ 	.byte	0x04, 0x37
        /*0002*/ 	.short	(.L_25 - .L_24)
.L_24:
        /*0004*/ 	.word	0x00000082


	//----- nvinfo : EIATTR_KPARAM_INFO
	.align		4
.L_25:
        /*0008*/ 	.byte	0x04, 0x17
        /*000a*/ 	.short	(.L_27 - .L_26)
.L_26:
        /*000c*/ 	.word	0x00000000
        /*0010*/ 	.short	0x0001
        /*0012*/ 	.short	0x0008
        /*0014*/ 	.byte	0x00, 0xf5, 0x21, 0x00


	//----- nvinfo : EIATTR_KPARAM_INFO
	.align		4
.L_27:
        /*0018*/ 	.byte	0x04, 0x17
        /*001a*/ 	.short	(.L_29 - .L_28)
.L_28:
        /*001c*/ 	.word	0x00000000
        /*0020*/ 	.short	0x0000
        /*0022*/ 	.short	0x0000
        /*0024*/ 	.byte	0x00, 0xf5, 0x21, 0x00


	//----- nvinfo : EIATTR_SPARSE_MMA_MASK
	.align		4
.L_29:
        /*0028*/ 	.byte	0x03, 0x50
        /*002a*/ 	.short	0x0000


	//----- nvinfo : EIATTR_MAXREG_COUNT
	.align		4
        /*002c*/ 	.byte	0x03, 0x1b
        /*002e*/ 	.short	0x00ff


	//----- nvinfo : EIATTR_MERCURY_ISA_VERSION
	.align		4
        /*0030*/ 	.byte	0x03, 0x5f
        /*0032*/ 	.short	0x0101


	//----- nvinfo : EIATTR_VRC_CTA_INIT_COUNT
	.align		4
        /*0034*/ 	.byte	0x02, 0x4a
	.zero		1
	.zero		1


	//----- nvinfo : EIATTR_EXIT_INSTR_OFFSETS
	.align		4
        /*0038*/ 	.byte	0x04, 0x1c
        /*003a*/ 	.short	(.L_31 - .L_30)


	//   ....[0]....
.L_30:
        /*003c*/ 	.word	0x000000e0


	//----- nvinfo : EIATTR_CBANK_PARAM_SIZE
	.align		4
.L_31:
        /*0040*/ 	.byte	0x03, 0x19
        /*0042*/ 	.short	0x0010


	//----- nvinfo : EIATTR_PARAM_CBANK
	.align		4
        /*0044*/ 	.byte	0x04, 0x0a
        /*0046*/ 	.short	(.L_33 - .L_32)
	.align		4
.L_32:
        /*0048*/ 	.word	index@(.nv.constant0._Z7accumddPKfPf)
        /*004c*/ 	.short	0x0380
        /*004e*/ 	.short	0x0010


	//----- nvinfo : EIATTR_SW_WAR
	.align		4
.L_33:
        /*0050*/ 	.byte	0x04, 0x36
        /*0052*/ 	.short	(.L_35 - .L_34)
.L_34:
        /*0054*/ 	.word	0x00000008
.L_35:


//--------------------- .nv.callgraph             --------------------------
	.section	.nv.callgraph,"",@"SHT_CUDA_CALLGRAPH"
	.align	4
	.sectionentsize	8
	.align		4
        /*0000*/ 	.word	0x00000000
	.align		4
        /*0004*/ 	.word	0xffffffff
	.align		4
        /*0008*/ 	.word	0x00000000
	.align		4
        /*000c*/ 	.word	0xfffffffe
	.align		4
        /*0010*/ 	.word	0x00000000
	.align		4
        /*0014*/ 	.word	0xfffffffd
	.align		4
        /*0018*/ 	.word	0x00000000
	.align		4
        /*001c*/ 	.word	0xfffffffc


//--------------------- .text._Z7GetMeanPKfPf     --------------------------
	.section	.text._Z7GetMeanPKfPf,"ax",@progbits
	.align	128
        .global         _Z7GetMeanPKfPf
        .type           _Z7GetMeanPKfPf,@function
        .size           _Z7GetMeanPKfPf,(.L_x_2 - _Z7GetMeanPKfPf)
        .other          _Z7GetMeanPKfPf,@"STO_CUDA_ENTRY STV_DEFAULT"
_Z7GetMeanPKfPf:
.text._Z7GetMeanPKfPf:
[----:B------:R-:W-:Y:S01]  /*0000*/  LDC R1, c[0x0][0x37c] ;  /* 0x0000df00ff017b82 */ /* 0x000fe20000000800 */
[----:B------:R-:W0:Y:S07]  /*0010*/  S2R R7, SR_CTAID.X ;  /* 0x0000000000077919 */ /* 0x000e2e0000002500 */
[----:B------:R-:W1:Y:S01]  /*0020*/  LDC.64 R2, c[0x0][0x380] ;  /* 0x0000e000ff027b82 */ /* 0x000e620000000a00 */
[----:B------:R-:W0:Y:S01]  /*0030*/  LDCU UR6, c[0x0][0x360] ;  /* 0x00006c00ff0677ac */ /* 0x000e220008000800 */
[----:B------:R-:W0:Y:S01]  /*0040*/  S2R R0, SR_TID.X ;  /* 0x0000000000007919 */ /* 0x000e220000002100 */
[----:B------:R-:W2:Y:S05]  /*0050*/  LDCU.64 UR4, c[0x0][0x358] ;  /* 0x00006b00ff0477ac */ /* 0x000eaa0008000a00 */
[----:B------:R-:W3:Y:S01]  /*0060*/  LDC.64 R4, c[0x0][0x388] ;  /* 0x0000e200ff047b82 */ /* 0x000ee20000000a00 */
[----:B0-----:R-:W-:-:S04]  /*0070*/  IMAD R7, R7, UR6, R0 ;  /* 0x0000000607077c24 */ /* 0x001fc8000f8e0200 */
[----:B-1----:R-:W-:-:S06]  /*0080*/  IMAD.WIDE R2, R7, 0x4, R2 ;  /* 0x0000000407027825 */ /* 0x002fcc00078e0202 */
[----:B--2---:R-:W2:Y:S01]  /*0090*/  LDG.E R2, desc[UR4][R2.64] ;  /* 0x0000000402027981 */ /* 0x004ea2000c1e1900 */
[----:B---3--:R-:W-:-:S04]  /*00a0*/  IMAD.WIDE R4, R7, 0x4, R4 ;  /* 0x0000000407047825 */ /* 0x008fc800078e0204 */
[----:B--2---:R-:W-:-:S05]  /*00b0*/  FMUL R7, R2, 0.125 ;  /* 0x3e00000002077820 */ /* 0x004fca0000400000 */
[----:B------:R-:W-:Y:S01]  /*00c0*/  STG.E desc[UR4][R4.64], R7 ;  /* 0x0000000704007986 */ /* 0x000fe2000c101904 */
[----:B------:R-:W-:Y:S05]  /*00d0*/  EXIT ;  /* 0x000000000000794d */ /* 0x000fea0003800000 */
.L_x_0:
[----:B------:R-:W-:-:S00]  /*00e0*/  BRA `(.L_x_0) ;  /* 0xfffffffc00fc7947 */ /* 0x000fc0000383ffff */
[----:B------:R-:W-:-:S00]  /*00f0*/  NOP ;  /* 0x0000000000007918 */ /* 0x000fc00000000000 */
        /* <DEDUP_REMOVED lines=8> */
.L_x_2:


//--------------------- .text._Z7accumddPKfPf     --------------------------
	.section	.text._Z7accumddPKfPf,"ax",@progbits
	.align	128
        .global         _Z7accumddPKfPf
        .type           _Z7accumddPKfPf,@function
        .size           _Z7accumddPKfPf,(.L_x_3 - _Z7accumddPKfPf)
        .other          _Z7accumddPKfPf,@"STO_CUDA_ENTRY STV_DEFAULT"
_Z7accumddPKfPf:
.text._Z7accumddPKfPf:
        /* <DEDUP_REMOVED lines=8> */
[----:B-1----:R-:W-:-:S04]  /*0080*/  IMAD.WIDE R4, R7, 0x4, R4 ;  /* 0x0000000407047825 */ /* 0x002fc800078e0204 */
[----:B---3--:R-:W-:Y:S02]  /*0090*/  IMAD.WIDE R2, R7, 0x4, R2 ;  /* 0x0000000407027825 */ /* 0x008fe400078e0202 */
[----:B--2---:R-:W2:Y:S04]  /*00a0*/  LDG.E R5, desc[UR4][R4.64] ;  /* 0x0000000404057981 */ /* 0x004ea8000c1e1900 */
[----:B------:R-:W2:Y:S02]  /*00b0*/  LDG.E R0, desc[UR4][R2.64] ;  /* 0x0000000402007981 */ /* 0x000ea4000c1e1900 */
[----:B--2---:R-:W-:-:S05]  /*00c0*/  FADD R7, R0, R5 ;  /* 0x0000000500077221 */ /* 0x004fca0000000000 */
[----:B------:R-:W-:Y:S01]  /*00d0*/  STG.E desc[UR4][R2.64], R7 ;  /* 0x0000000702007986 */ /* 0x000fe2000c101904 */
[----:B------:R-:W-:Y:S05]  /*00e0*/  EXIT ;  /* 0x000000000000794d */ /* 0x000fea0003800000 */
.L_x_1:
        /* <DEDUP_REMOVED lines=9> */
.L_x_3:


//--------------------- .nv.shared.reserved.0     --------------------------
	.section	.nv.shared.reserved.0,"aw",@nobits
	.weak		__nv_reservedSMEM_offset_0_alias
	.size		__nv_reservedSMEM_offset_0_alias, 0, 64
	.other		__nv_reservedSMEM_offset_0_alias,@"STO_CUDA_RESERVED_SHARED STV_DEFAULT"
__nv_reservedSMEM_offset_0_alias:
	.zero		0
	.zero		64


//--------------------- .nv.constant0._Z7GetMeanPKfPf --------------------------
	.section	.nv.constant0._Z7GetMeanPKfPf,"a",@progbits
	.sectionflags	@""
	.align	4
.nv.constant0._Z7GetMeanPKfPf:
	.zero		912


//--------------------- .nv.constant0._Z7accumddPKfPf --------------------------
	.section	.nv.constant0._Z7accumddPKfPf,"a",@progbits
	.sectionflags	@""
	.align	4
.nv.constant0._Z7accumddPKfPf:
	.zero		912


//--------------------- SYMBOLS --------------------------

	.type		.nv.reservedSmem.offset0,@object
	.size		.nv.reservedSmem.offset0,0x4
